//
// Generated by NVIDIA NVVM Compiler
//
// Compiler Build ID: CL-36424714
// Cuda compilation tools, release 13.0, V13.0.88
// Based on NVVM 20.0.0
//

.version 9.0
.target sm_100
.address_size 64

	// .globl	_Z21multiply_const_kernelifPKfPf

.visible .entry _Z21multiply_const_kernelifPKfPf(
	.param .u32 _Z21multiply_const_kernelifPKfPf_param_0,
	.param .f32 _Z21multiply_const_kernelifPKfPf_param_1,
	.param .u64 .ptr .align 1 _Z21multiply_const_kernelifPKfPf_param_2,
	.param .u64 .ptr .align 1 _Z21multiply_const_kernelifPKfPf_param_3
)
{
	.reg .pred 	%p<2>;
	.reg .b32 	%r<6>;
	.reg .b32 	%f<4>;
	.reg .b64 	%rd<8>;

	ld.param.u32 	%r2, [_Z21multiply_const_kernelifPKfPf_param_0];
	ld.param.f32 	%f1, [_Z21multiply_const_kernelifPKfPf_param_1];
	ld.param.u64 	%rd1, [_Z21multiply_const_kernelifPKfPf_param_2];
	ld.param.u64 	%rd2, [_Z21multiply_const_kernelifPKfPf_param_3];
	mov.u32 	%r3, %ctaid.x;
	mov.u32 	%r4, %ntid.x;
	mov.u32 	%r5, %tid.x;
	mad.lo.s32 	%r1, %r3, %r4, %r5;
	setp.ge.s32 	%p1, %r1, %r2;
	@%p1 bra 	$L__BB0_2;
	cvta.to.global.u64 	%rd3, %rd1;
	cvta.to.global.u64 	%rd4, %rd2;
	mul.wide.s32 	%rd5, %r1, 4;
	add.s64 	%rd6, %rd3, %rd5;
	ld.global.f32 	%f2, [%rd6];
	mul.f32 	%f3, %f1, %f2;
	add.s64 	%rd7, %rd4, %rd5;
	st.global.f32 	[%rd7], %f3;
$L__BB0_2:
	ret;

}


// ===== COMPILED SASS (sm_100) =====

	.target	sm_100

	.elftype	@"ET_EXEC"


//--------------------- .note.nv.tkinfo           --------------------------
	.section	.note.nv.tkinfo,"",@"SHT_NOTE"
	.sectionflags	@"SHF_NOTE_NV_TKINFO"
	.tkinfo
        /*0018*/ 	.word	0x00000002
        /*0030*/ 	.string	""
        /*0030*/ 	.string	"ptxas"
        /*0030*/ 	.string	"Cuda compilation tools, release 13.0, V13.0.88"
        /*0030*/ 	.string	"Build cuda_13.0.r13.0/compiler.36424714_0"
        /*0030*/ 	.string	"-arch sm_100 -m 64 "



//--------------------- .note.nv.cuinfo           --------------------------
	.section	.note.nv.cuinfo,"",@"SHT_NOTE"
	.sectionflags	@"SHF_NOTE_NV_CUINFO"
        /*0018*/ 	.short	0x0002
        /*001a*/ 	.short	0x0064
        /*001c*/ 	.short	0x0082
	.zero		2


//--------------------- .nv.info                  --------------------------
	.section	.nv.info,"",@"SHT_CUDA_INFO"
	.align	4


	//----- nvinfo : EIATTR_REGCOUNT
	.align		4
        /*0000*/ 	.byte	0x04, 0x2f
        /*0002*/ 	.short	(.L_1 - .L_0)
	.align		4
.L_0:
        /*0004*/ 	.word	index@(_Z21multiply_const_kernelifPKfPf)
        /*0008*/ 	.word	0x0000000a


	//----- nvinfo : EIATTR_FRAME_SIZE
	.align		4
.L_1:
        /*000c*/ 	.byte	0x04, 0x11
        /*000e*/ 	.short	(.L_3 - .L_2)
	.align		4
.L_2:
        /*0010*/ 	.word	index@(_Z21multiply_const_kernelifPKfPf)
        /*0014*/ 	.word	0x00000000


	//----- nvinfo : EIATTR_MIN_STACK_SIZE
	.align		4
.L_3:
        /*0018*/ 	.byte	0x04, 0x12
        /*001a*/ 	.short	(.L_5 - .L_4)
	.align		4
.L_4:
        /*001c*/ 	.word	index@(_Z21multiply_const_kernelifPKfPf)
        /*0020*/ 	.word	0x00000000
.L_5:


//--------------------- .nv.compat                --------------------------
	.section	.nv.compat,"",@"SHT_CUDA_COMPAT_INFO"
	.align	4
        /*0000*/ 	.byte	0x02, 0x09, 0x00, 0x00, 0x02, 0x02, 0x01, 0x00, 0x02, 0x05, 0x05, 0x00, 0x03, 0x07, 0x01, 0x01
        /*0010*/ 	.byte	0x02, 0x03, 0x00, 0x00, 0x02, 0x06, 0x01, 0x00, 0x04, 0x0b, 0x08, 0x00, 0x09, 0x00, 0x00, 0x00
        /*0020*/ 	.byte	0x00, 0x00, 0x00, 0x00


//--------------------- .nv.info._Z21multiply_const_kernelifPKfPf --------------------------
	.section	.nv.info._Z21multiply_const_kernelifPKfPf,"",@"SHT_CUDA_INFO"
	.sectionflags	@""
	.align	4


	//----- nvinfo : EIATTR_CUDA_API_VERSION
	.align		4
        /*0000*/ 	.byte	0x04, 0x37
        /*0002*/ 	.short	(.L_7 - .L_6)
.L_6:
        /*0004*/ 	.word	0x00000082


	//----- nvinfo : EIATTR_KPARAM_INFO
	.align		4
.L_7:
        /*0008*/ 	.byte	0x04, 0x17
        /*000a*/ 	.short	(.L_9 - .L_8)
.L_8:
        /*000c*/ 	.word	0x00000000
        /*0010*/ 	.short	0x0003
        /*0012*/ 	.short	0x0010
        /*0014*/ 	.byte	0x00, 0xf5, 0x21, 0x00


	//----- nvinfo : EIATTR_KPARAM_INFO
	.align		4
.L_9:
        /*0018*/ 	.byte	0x04, 0x17
        /*001a*/ 	.short	(.L_11 - .L_10)
.L_10:
        /*001c*/ 	.word	0x00000000
        /*0020*/ 	.short	0x0002
        /*0022*/ 	.short	0x0008
        /*0024*/ 	.byte	0x00, 0xf5, 0x21, 0x00


	//----- nvinfo : EIATTR_KPARAM_INFO
	.align		4
.L_11:
        /*0028*/ 	.byte	0x04, 0x17
        /*002a*/ 	.short	(.L_13 - .L_12)
.L_12:
        /*002c*/ 	.word	0x00000000
        /*0030*/ 	.short	0x0001
        /*0032*/ 	.short	0x0004
        /*0034*/ 	.byte	0x00, 0xf0, 0x11, 0x00


	//----- nvinfo : EIATTR_KPARAM_INFO
	.align		4
.L_13:
        /*0038*/ 	.byte	0x04, 0x17
        /*003a*/ 	.short	(.L_15 - .L_14)
.L_14:
        /*003c*/ 	.word	0x00000000
        /*0040*/ 	.short	0x0000
        /*0042*/ 	.short	0x0000
        /*0044*/ 	.byte	0x00, 0xf0, 0x11, 0x00


	//----- nvinfo : EIATTR_SPARSE_MMA_MASK
	.align		4
.L_15:
        /*0048*/ 	.byte	0x03, 0x50
        /*004a*/ 	.short	0x0000


	//----- nvinfo : EIATTR_MAXREG_COUNT
	.align		4
        /*004c*/ 	.byte	0x03, 0x1b
        /*004e*/ 	.short	0x00ff


	//----- nvinfo : EIATTR_MERCURY_ISA_VERSION
	.align		4
        /*0050*/ 	.byte	0x03, 0x5f
        /*0052*/ 	.short	0x0101


	//----- nvinfo : EIATTR_VRC_CTA_INIT_COUNT
	.align		4
        /*0054*/ 	.byte	0x02, 0x4a
	.zero		1
	.zero		1


	//----- nvinfo : EIATTR_EXIT_INSTR_OFFSETS
	.align		4
        /*0058*/ 	.byte	0x04, 0x1c
        /*005a*/ 	.short	(.L_17 - .L_16)


	//   ....[0]....
.L_16:
        /*005c*/ 	.word	0x00000070


	//   ....[1]....
        /*0060*/ 	.word	0x00000110


	//----- nvinfo : EIATTR_CBANK_PARAM_SIZE
	.align		4
.L_17:
        /*0064*/ 	.byte	0x03, 0x19
        /*0066*/ 	.short	0x0018


	//----- nvinfo : EIATTR_PARAM_CBANK
	.align		4
        /*0068*/ 	.byte	0x04, 0x0a
        /*006a*/ 	.short	(.L_19 - .L_18)
	.align		4
.L_18:
        /*006c*/ 	.word	index@(.nv.constant0._Z21multiply_const_kernelifPKfPf)
        /*0070*/ 	.short	0x0380
        /*0072*/ 	.short	0x0018


	//----- nvinfo : EIATTR_SW_WAR
	.align		4
.L_19:
        /*0074*/ 	.byte	0x04, 0x36
        /*0076*/ 	.short	(.L_21 - .L_20)
.L_20:
        /*0078*/ 	.word	0x00000008
.L_21:


//--------------------- .nv.callgraph             --------------------------
	.section	.nv.callgraph,"",@"SHT_CUDA_CALLGRAPH"
	.align	4
	.sectionentsize	8
	.align		4
        /*0000*/ 	.word	0x00000000
	.align		4
        /*0004*/ 	.word	0xffffffff
	.align		4
        /*0008*/ 	.word	0x00000000
	.align		4
        /*000c*/ 	.word	0xfffffffe
	.align		4
        /*0010*/ 	.word	0x00000000
	.align		4
        /*0014*/ 	.word	0xfffffffd
	.align		4
        /*0018*/ 	.word	0x00000000
	.align		4
        /*001c*/ 	.word	0xfffffffc


//--------------------- .text._Z21multiply_const_kernelifPKfPf --------------------------
	.section	.text._Z21multiply_const_kernelifPKfPf,"ax",@progbits
	.align	128
        .global         _Z21multiply_const_kernelifPKfPf
        .type           _Z21multiply_const_kernelifPKfPf,@function
        .size           _Z21multiply_const_kernelifPKfPf,(.L_x_1 - _Z21multiply_const_kernelifPKfPf)
        .other          _Z21multiply_const_kernelifPKfPf,@"STO_CUDA_ENTRY STV_DEFAULT"
_Z21multiply_const_kernelifPKfPf:
.text._Z21multiply_const_kernelifPKfPf:
[----:B------:R-:W-:Y:S01]  /*0000*/  LDC R1, c[0x0][0x37c] ;  /* 0x0000df00ff017b82 */ /* 0x000fe20000000800 */
[----:B------:R-:W0:Y:S07]  /*0010*/  S2R R0, SR_TID.X ;  /* 0x0000000000007919 */ /* 0x000e2e0000002100 */
[----:B------:R-:W0:Y:S01]  /*0020*/  S2UR UR4, SR_CTAID.X ;  /* 0x00000000000479c3 */ /* 0x000e220000002500 */
[----:B------:R-:W1:Y:S07]  /*0030*/  LDCU UR5, c[0x0][0x380] ;  /* 0x00007000ff0577ac */ /* 0x000e6e0008000800 */
[----:B------:R-:W0:Y:S02]  /*0040*/  LDC R7, c[0x0][0x360] ;  /* 0x0000d800ff077b82 */ /* 0x000e240000000800 */
[----:B0-----:R-:W-:-:S05]  /*0050*/  IMAD R7, R7, UR4, R0 ;  /* 0x0000000407077c24 */ /* 0x001fca000f8e0200 */
[----:B-1----:R-:W-:-:S13]  /*0060*/  ISETP.GE.AND P0, PT, R7, UR5, PT ;  /* 0x0000000507007c0c */ /* 0x002fda000bf06270 */
[----:B------:R-:W-:Y:S05]  /*0070*/  @P0 EXIT ;  /* 0x000000000000094d */ /* 0x000fea0003800000 */
[----:B------:R-:W0:Y:S01]  /*0080*/  LDC.64 R2, c[0x0][0x388] ;  /* 0x0000e200ff027b82 */ /* 0x000e220000000a00 */
[----:B------:R-:W1:Y:S01]  /*0090*/  LDCU.64 UR4, c[0x0][0x358] ;  /* 0x00006b00ff0477ac */ /* 0x000e620008000a00 */
[----:B------:R-:W2:Y:S06]  /*00a0*/  LDCU UR6, c[0x0][0x384] ;  /* 0x00007080ff0677ac */ /* 0x000eac0008000800 */
[----:B------:R-:W3:Y:S01]  /*00b0*/  LDC.64 R4, c[0x0][0x390] ;  /* 0x0000e400ff047b82 */ /* 0x000ee20000000a00 */
[----:B0-----:R-:W-:-:S06]  /*00c0*/  IMAD.WIDE R2, R7, 0x4, R2 ;  /* 0x0000000407027825 */ /* 0x001fcc00078e0202 */
[----:B-1----:R-:W2:Y:S01]  /*00d0*/  LDG.E R2, desc[UR4][R2.64] ;  /* 0x0000000402027981 */ /* 0x002ea2000c1e1900 */
[----:B---3--:R-:W-:-:S04]  /*00e0*/  IMAD.WIDE R4, R7, 0x4, R4 ;  /* 0x0000000407047825 */ /* 0x008fc800078e0204 */
[----:B--2---:R-:W-:-:S05]  /*00f0*/  FMUL R7, R2, UR6 ;  /* 0x0000000602077c20 */ /* 0x004fca0008400000 */
[----:B------:R-:W-:Y:S01]  /*0100*/  STG.E desc[UR4][R4.64], R7 ;  /* 0x0000000704007986 */ /* 0x000fe2000c101904 */
[----:B------:R-:W-:Y:S05]  /*0110*/  EXIT ;  /* 0x000000000000794d */ /* 0x000fea0003800000 */
.L_x_0:
[----:B------:R-:W-:-:S00]  /*0120*/  BRA `(.L_x_0) ;  /* 0xfffffffc00fc7947 */ /* 0x000fc0000383ffff */
[----:B------:R-:W-:-:S00]  /*0130*/  NOP ;  /* 0x0000000000007918 */ /* 0x000fc00000000000 */
        /* <DEDUP_REMOVED lines=12> */
.L_x_1:


//--------------------- .nv.shared.reserved.0     --------------------------
	.section	.nv.shared.reserved.0,"aw",@nobits
	.weak		__nv_reservedSMEM_offset_0_alias
	.size		__nv_reservedSMEM_offset_0_alias, 0, 64
	.other		__nv_reservedSMEM_offset_0_alias,@"STO_CUDA_RESERVED_SHARED STV_DEFAULT"
__nv_reservedSMEM_offset_0_alias:
	.zero		0
	.zero		64


//--------------------- .nv.constant0._Z21multiply_const_kernelifPKfPf --------------------------
	.section	.nv.constant0._Z21multiply_const_kernelifPKfPf,"a",@progbits
	.sectionflags	@""
	.align	4
.nv.constant0._Z21multiply_const_kernelifPKfPf:
	.zero		920


//--------------------- SYMBOLS --------------------------

	.type		.nv.reservedSmem.offset0,@object
	.size		.nv.reservedSmem.offset0,0x4
